//
// Generated by NVIDIA NVVM Compiler
//
// Compiler Build ID: CL-36424714
// Cuda compilation tools, release 13.0, V13.0.88
// Based on NVVM 20.0.0
//

.version 9.0
.target sm_100
.address_size 64

	// .globl	_Z7BFS_GPUPiPbS_S_S_i

.visible .entry _Z7BFS_GPUPiPbS_S_S_i(
	.param .u64 .ptr .align 1 _Z7BFS_GPUPiPbS_S_S_i_param_0,
	.param .u64 .ptr .align 1 _Z7BFS_GPUPiPbS_S_S_i_param_1,
	.param .u64 .ptr .align 1 _Z7BFS_GPUPiPbS_S_S_i_param_2,
	.param .u64 .ptr .align 1 _Z7BFS_GPUPiPbS_S_S_i_param_3,
	.param .u64 .ptr .align 1 _Z7BFS_GPUPiPbS_S_S_i_param_4,
	.param .u32 _Z7BFS_GPUPiPbS_S_S_i_param_5
)
{
	.reg .pred 	%p<23>;
	.reg .b16 	%rs<18>;
	.reg .b32 	%r<42>;
	.reg .b64 	%rd<35>;

	ld.param.u64 	%rd7, [_Z7BFS_GPUPiPbS_S_S_i_param_0];
	ld.param.u64 	%rd9, [_Z7BFS_GPUPiPbS_S_S_i_param_1];
	ld.param.u64 	%rd10, [_Z7BFS_GPUPiPbS_S_S_i_param_2];
	ld.param.u64 	%rd11, [_Z7BFS_GPUPiPbS_S_S_i_param_3];
	ld.param.u64 	%rd8, [_Z7BFS_GPUPiPbS_S_S_i_param_4];
	ld.param.u32 	%r7, [_Z7BFS_GPUPiPbS_S_S_i_param_5];
	cvta.to.global.u64 	%rd1, %rd11;
	cvta.to.global.u64 	%rd2, %rd10;
	cvta.to.global.u64 	%rd3, %rd9;
	mov.u32 	%r8, %ctaid.x;
	mov.u32 	%r9, %ntid.x;
	mul.lo.s32 	%r1, %r8, %r9;
	mov.u32 	%r10, %tid.x;
	neg.s32 	%r2, %r10;
	setp.ne.s32 	%p1, %r1, %r2;
	@%p1 bra 	$L__BB0_2;
	cvt.s64.s32 	%rd12, %r7;
	add.s64 	%rd13, %rd3, %rd12;
	mov.b16 	%rs1, 1;
	st.global.u8 	[%rd13], %rs1;
	st.global.u32 	[%rd2], %r7;
	mov.b32 	%r11, 1;
	st.global.u32 	[%rd1], %r11;
$L__BB0_2:
	bar.sync 	0;
	ld.global.u32 	%r12, [%rd1];
	setp.lt.s32 	%p2, %r12, 1;
	@%p2 bra 	$L__BB0_32;
	cvta.to.global.u64 	%rd4, %rd7;
	bra.uni 	$L__BB0_5;
$L__BB0_4:
	ld.global.u32 	%r39, [%rd1];
	setp.lt.s32 	%p21, %r39, 1;
	@%p21 bra 	$L__BB0_32;
$L__BB0_5:
	atom.global.add.u32 	%r13, [%rd1], -1;
	mul.wide.s32 	%rd14, %r13, 4;
	add.s64 	%rd15, %rd2, %rd14;
	ld.global.u32 	%r3, [%rd15+-4];
	setp.eq.s32 	%p3, %r3, -1;
	@%p3 bra 	$L__BB0_32;
	mul.lo.s32 	%r4, %r3, 30000;
	mov.b32 	%r41, 0;
$L__BB0_7:
	add.s32 	%r15, %r41, %r4;
	mul.wide.s32 	%rd16, %r15, 4;
	add.s64 	%rd5, %rd4, %rd16;
	ld.global.u32 	%r16, [%rd5];
	setp.eq.s32 	%p4, %r16, 0;
	cvt.u64.u32 	%rd17, %r41;
	add.s64 	%rd6, %rd3, %rd17;
	@%p4 bra 	$L__BB0_10;
	ld.global.u8 	%rs2, [%rd6];
	setp.ne.s16 	%p5, %rs2, 0;
	@%p5 bra 	$L__BB0_10;
	mov.b16 	%rs3, 1;
	st.global.u8 	[%rd6], %rs3;
	atom.global.add.u32 	%r17, [%rd1], 1;
	mul.wide.s32 	%rd18, %r17, 4;
	add.s64 	%rd19, %rd2, %rd18;
	st.global.u32 	[%rd19], %r41;
$L__BB0_10:
	ld.global.u32 	%r18, [%rd5+4];
	setp.eq.s32 	%p6, %r18, 0;
	@%p6 bra 	$L__BB0_13;
	ld.global.u8 	%rs4, [%rd6+1];
	setp.ne.s16 	%p7, %rs4, 0;
	@%p7 bra 	$L__BB0_13;
	mov.b16 	%rs5, 1;
	st.global.u8 	[%rd6+1], %rs5;
	atom.global.add.u32 	%r19, [%rd1], 1;
	mul.wide.s32 	%rd20, %r19, 4;
	add.s64 	%rd21, %rd2, %rd20;
	add.s32 	%r20, %r41, 1;
	st.global.u32 	[%rd21], %r20;
$L__BB0_13:
	ld.global.u32 	%r21, [%rd5+8];
	setp.eq.s32 	%p8, %r21, 0;
	@%p8 bra 	$L__BB0_16;
	ld.global.u8 	%rs6, [%rd6+2];
	setp.ne.s16 	%p9, %rs6, 0;
	@%p9 bra 	$L__BB0_16;
	mov.b16 	%rs7, 1;
	st.global.u8 	[%rd6+2], %rs7;
	atom.global.add.u32 	%r22, [%rd1], 1;
	mul.wide.s32 	%rd22, %r22, 4;
	add.s64 	%rd23, %rd2, %rd22;
	add.s32 	%r23, %r41, 2;
	st.global.u32 	[%rd23], %r23;
$L__BB0_16:
	ld.global.u32 	%r24, [%rd5+12];
	setp.eq.s32 	%p10, %r24, 0;
	@%p10 bra 	$L__BB0_19;
	ld.global.u8 	%rs8, [%rd6+3];
	setp.ne.s16 	%p11, %rs8, 0;
	@%p11 bra 	$L__BB0_19;
	mov.b16 	%rs9, 1;
	st.global.u8 	[%rd6+3], %rs9;
	atom.global.add.u32 	%r25, [%rd1], 1;
	mul.wide.s32 	%rd24, %r25, 4;
	add.s64 	%rd25, %rd2, %rd24;
	add.s32 	%r26, %r41, 3;
	st.global.u32 	[%rd25], %r26;
$L__BB0_19:
	ld.global.u32 	%r27, [%rd5+16];
	setp.eq.s32 	%p12, %r27, 0;
	@%p12 bra 	$L__BB0_22;
	ld.global.u8 	%rs10, [%rd6+4];
	setp.ne.s16 	%p13, %rs10, 0;
	@%p13 bra 	$L__BB0_22;
	mov.b16 	%rs11, 1;
	st.global.u8 	[%rd6+4], %rs11;
	atom.global.add.u32 	%r28, [%rd1], 1;
	mul.wide.s32 	%rd26, %r28, 4;
	add.s64 	%rd27, %rd2, %rd26;
	add.s32 	%r29, %r41, 4;
	st.global.u32 	[%rd27], %r29;
$L__BB0_22:
	ld.global.u32 	%r30, [%rd5+20];
	setp.eq.s32 	%p14, %r30, 0;
	@%p14 bra 	$L__BB0_25;
	ld.global.u8 	%rs12, [%rd6+5];
	setp.ne.s16 	%p15, %rs12, 0;
	@%p15 bra 	$L__BB0_25;
	mov.b16 	%rs13, 1;
	st.global.u8 	[%rd6+5], %rs13;
	atom.global.add.u32 	%r31, [%rd1], 1;
	mul.wide.s32 	%rd28, %r31, 4;
	add.s64 	%rd29, %rd2, %rd28;
	add.s32 	%r32, %r41, 5;
	st.global.u32 	[%rd29], %r32;
$L__BB0_25:
	ld.global.u32 	%r33, [%rd5+24];
	setp.eq.s32 	%p16, %r33, 0;
	@%p16 bra 	$L__BB0_28;
	ld.global.u8 	%rs14, [%rd6+6];
	setp.ne.s16 	%p17, %rs14, 0;
	@%p17 bra 	$L__BB0_28;
	mov.b16 	%rs15, 1;
	st.global.u8 	[%rd6+6], %rs15;
	atom.global.add.u32 	%r34, [%rd1], 1;
	mul.wide.s32 	%rd30, %r34, 4;
	add.s64 	%rd31, %rd2, %rd30;
	add.s32 	%r35, %r41, 6;
	st.global.u32 	[%rd31], %r35;
$L__BB0_28:
	ld.global.u32 	%r36, [%rd5+28];
	setp.eq.s32 	%p18, %r36, 0;
	@%p18 bra 	$L__BB0_31;
	ld.global.u8 	%rs16, [%rd6+7];
	setp.ne.s16 	%p19, %rs16, 0;
	@%p19 bra 	$L__BB0_31;
	mov.b16 	%rs17, 1;
	st.global.u8 	[%rd6+7], %rs17;
	atom.global.add.u32 	%r37, [%rd1], 1;
	mul.wide.s32 	%rd32, %r37, 4;
	add.s64 	%rd33, %rd2, %rd32;
	add.s32 	%r38, %r41, 7;
	st.global.u32 	[%rd33], %r38;
$L__BB0_31:
	add.s32 	%r41, %r41, 8;
	setp.eq.s32 	%p20, %r41, 30000;
	@%p20 bra 	$L__BB0_4;
	bra.uni 	$L__BB0_7;
$L__BB0_32:
	setp.ne.s32 	%p22, %r1, %r2;
	@%p22 bra 	$L__BB0_34;
	cvta.to.global.u64 	%rd34, %rd8;
	mov.b32 	%r40, 1;
	st.global.u32 	[%rd34], %r40;
$L__BB0_34:
	ret;

}


// ===== COMPILED SASS (sm_100) =====

	.target	sm_100

	.elftype	@"ET_EXEC"


//--------------------- .note.nv.tkinfo           --------------------------
	.section	.note.nv.tkinfo,"",@"SHT_NOTE"
	.sectionflags	@"SHF_NOTE_NV_TKINFO"
	.tkinfo
        /*0018*/ 	.word	0x00000002
        /*0030*/ 	.string	""
        /*0030*/ 	.string	"ptxas"
        /*0030*/ 	.string	"Cuda compilation tools, release 13.0, V13.0.88"
        /*0030*/ 	.string	"Build cuda_13.0.r13.0/compiler.36424714_0"
        /*0030*/ 	.string	"-arch sm_100 -m 64 "



//--------------------- .note.nv.cuinfo           --------------------------
	.section	.note.nv.cuinfo,"",@"SHT_NOTE"
	.sectionflags	@"SHF_NOTE_NV_CUINFO"
        /*0018*/ 	.short	0x0002
        /*001a*/ 	.short	0x0064
        /*001c*/ 	.short	0x0082
	.zero		2


//--------------------- .nv.info                  --------------------------
	.section	.nv.info,"",@"SHT_CUDA_INFO"
	.align	4


	//----- nvinfo : EIATTR_REGCOUNT
	.align		4
        /*0000*/ 	.byte	0x04, 0x2f
        /*0002*/ 	.short	(.L_1 - .L_0)
	.align		4
.L_0:
        /*0004*/ 	.word	index@(_Z7BFS_GPUPiPbS_S_S_i)
        /*0008*/ 	.word	0x00000017


	//----- nvinfo : EIATTR_FRAME_SIZE
	.align		4
.L_1:
        /*000c*/ 	.byte	0x04, 0x11
        /*000e*/ 	.short	(.L_3 - .L_2)
	.align		4
.L_2:
        /*0010*/ 	.word	index@(_Z7BFS_GPUPiPbS_S_S_i)
        /*0014*/ 	.word	0x00000000


	//----- nvinfo : EIATTR_MIN_STACK_SIZE
	.align		4
.L_3:
        /*0018*/ 	.byte	0x04, 0x12
        /*001a*/ 	.short	(.L_5 - .L_4)
	.align		4
.L_4:
        /*001c*/ 	.word	index@(_Z7BFS_GPUPiPbS_S_S_i)
        /*0020*/ 	.word	0x00000000
.L_5:


//--------------------- .nv.compat                --------------------------
	.section	.nv.compat,"",@"SHT_CUDA_COMPAT_INFO"
	.align	4
        /*0000*/ 	.byte	0x02, 0x09, 0x00, 0x00, 0x02, 0x02, 0x01, 0x00, 0x02, 0x05, 0x05, 0x00, 0x03, 0x07, 0x01, 0x01
        /*0010*/ 	.byte	0x02, 0x03, 0x00, 0x00, 0x02, 0x06, 0x01, 0x00, 0x04, 0x0b, 0x08, 0x00, 0x09, 0x00, 0x00, 0x00
        /*0020*/ 	.byte	0x00, 0x00, 0x00, 0x00


//--------------------- .nv.info._Z7BFS_GPUPiPbS_S_S_i --------------------------
	.section	.nv.info._Z7BFS_GPUPiPbS_S_S_i,"",@"SHT_CUDA_INFO"
	.sectionflags	@""
	.align	4


	//----- nvinfo : EIATTR_CUDA_API_VERSION
	.align		4
        /*0000*/ 	.byte	0x04, 0x37
        /*0002*/ 	.short	(.L_7 - .L_6)
.L_6:
        /*0004*/ 	.word	0x00000082


	//----- nvinfo : EIATTR_KPARAM_INFO
	.align		4
.L_7:
        /*0008*/ 	.byte	0x04, 0x17
        /*000a*/ 	.short	(.L_9 - .L_8)
.L_8:
        /*000c*/ 	.word	0x00000000
        /*0010*/ 	.short	0x0005
        /*0012*/ 	.short	0x0028
        /*0014*/ 	.byte	0x00, 0xf0, 0x11, 0x00


	//----- nvinfo : EIATTR_KPARAM_INFO
	.align		4
.L_9:
        /*0018*/ 	.byte	0x04, 0x17
        /*001a*/ 	.short	(.L_11 - .L_10)
.L_10:
        /*001c*/ 	.word	0x00000000
        /*0020*/ 	.short	0x0004
        /*0022*/ 	.short	0x0020
        /*0024*/ 	.byte	0x00, 0xf5, 0x21, 0x00


	//----- nvinfo : EIATTR_KPARAM_INFO
	.align		4
.L_11:
        /*0028*/ 	.byte	0x04, 0x17
        /*002a*/ 	.short	(.L_13 - .L_12)
.L_12:
        /*002c*/ 	.word	0x00000000
        /*0030*/ 	.short	0x0003
        /*0032*/ 	.short	0x0018
        /*0034*/ 	.byte	0x00, 0xf5, 0x21, 0x00


	//----- nvinfo : EIATTR_KPARAM_INFO
	.align		4
.L_13:
        /*0038*/ 	.byte	0x04, 0x17
        /*003a*/ 	.short	(.L_15 - .L_14)
.L_14:
        /*003c*/ 	.word	0x00000000
        /*0040*/ 	.short	0x0002
        /*0042*/ 	.short	0x0010
        /*0044*/ 	.byte	0x00, 0xf5, 0x21, 0x00


	//----- nvinfo : EIATTR_KPARAM_INFO
	.align		4
.L_15:
        /*0048*/ 	.byte	0x04, 0x17
        /*004a*/ 	.short	(.L_17 - .L_16)
.L_16:
        /*004c*/ 	.word	0x00000000
        /*0050*/ 	.short	0x0001
        /*0052*/ 	.short	0x0008
        /*0054*/ 	.byte	0x00, 0xf5, 0x21, 0x00


	//----- nvinfo : EIATTR_KPARAM_INFO
	.align		4
.L_17:
        /*0058*/ 	.byte	0x04, 0x17
        /*005a*/ 	.short	(.L_19 - .L_18)
.L_18:
        /*005c*/ 	.word	0x00000000
        /*0060*/ 	.short	0x0000
        /*0062*/ 	.short	0x0000
        /*0064*/ 	.byte	0x00, 0xf5, 0x21, 0x00


	//----- nvinfo : EIATTR_SPARSE_MMA_MASK
	.align		4
.L_19:
        /*0068*/ 	.byte	0x03, 0x50
        /*006a*/ 	.short	0x0000


	//----- nvinfo : EIATTR_MAXREG_COUNT
	.align		4
        /*006c*/ 	.byte	0x03, 0x1b
        /*006e*/ 	.short	0x00ff


	//----- nvinfo : EIATTR_NUM_BARRIERS
	.align		4
        /*0070*/ 	.byte	0x02, 0x4c
        /*0072*/ 	.byte	0x01
	.zero		1


	//----- nvinfo : EIATTR_MERCURY_ISA_VERSION
	.align		4
        /*0074*/ 	.byte	0x03, 0x5f
        /*0076*/ 	.short	0x0101


	//----- nvinfo : EIATTR_INT_WARP_WIDE_INSTR_OFFSETS
	.align		4
        /*0078*/ 	.byte	0x04, 0x31
        /*007a*/ 	.short	(.L_21 - .L_20)


	//   ....[0]....
.L_20:
        /*007c*/ 	.word	0x000001f0


	//   ....[1]....
        /*0080*/ 	.word	0x000002a0


	//   ....[2]....
        /*0084*/ 	.word	0x00000400


	//   ....[3]....
        /*0088*/ 	.word	0x000004b0


	//   ....[4]....
        /*008c*/ 	.word	0x00000580


	//   ....[5]....
        /*0090*/ 	.word	0x00000640


	//   ....[6]....
        /*0094*/ 	.word	0x00000710


	//   ....[7]....
        /*0098*/ 	.word	0x000007d0


	//   ....[8]....
        /*009c*/ 	.word	0x000008a0


	//   ....[9]....
        /*00a0*/ 	.word	0x00000960


	//   ....[10]....
        /*00a4*/ 	.word	0x00000a30


	//   ....[11]....
        /*00a8*/ 	.word	0x00000af0


	//   ....[12]....
        /*00ac*/ 	.word	0x00000bc0


	//   ....[13]....
        /*00b0*/ 	.word	0x00000c80


	//   ....[14]....
        /*00b4*/ 	.word	0x00000d50


	//   ....[15]....
        /*00b8*/ 	.word	0x00000e10


	//   ....[16]....
        /*00bc*/ 	.word	0x00000ee0


	//   ....[17]....
        /*00c0*/ 	.word	0x00000fa0


	//----- nvinfo : EIATTR_VRC_CTA_INIT_COUNT
	.align		4
.L_21:
        /*00c4*/ 	.byte	0x02, 0x4a
	.zero		1
	.zero		1


	//----- nvinfo : EIATTR_EXIT_INSTR_OFFSETS
	.align		4
        /*00c8*/ 	.byte	0x04, 0x1c
        /*00ca*/ 	.short	(.L_23 - .L_22)


	//   ....[0]....
.L_22:
        /*00cc*/ 	.word	0x00001090


	//   ....[1]....
        /*00d0*/ 	.word	0x000010d0


	//----- nvinfo : EIATTR_CRS_STACK_SIZE
	.align		4
.L_23:
        /*00d4*/ 	.byte	0x04, 0x1e
        /*00d6*/ 	.short	(.L_25 - .L_24)
.L_24:
        /*00d8*/ 	.word	0x00000000


	//----- nvinfo : EIATTR_CBANK_PARAM_SIZE
	.align		4
.L_25:
        /*00dc*/ 	.byte	0x03, 0x19
        /*00de*/ 	.short	0x002c


	//----- nvinfo : EIATTR_PARAM_CBANK
	.align		4
        /*00e0*/ 	.byte	0x04, 0x0a
        /*00e2*/ 	.short	(.L_27 - .L_26)
	.align		4
.L_26:
        /*00e4*/ 	.word	index@(.nv.constant0._Z7BFS_GPUPiPbS_S_S_i)
        /*00e8*/ 	.short	0x0380
        /*00ea*/ 	.short	0x002c


	//----- nvinfo : EIATTR_SW_WAR
	.align		4
.L_27:
        /*00ec*/ 	.byte	0x04, 0x36
        /*00ee*/ 	.short	(.L_29 - .L_28)
.L_28:
        /*00f0*/ 	.word	0x00000008
.L_29:


//--------------------- .nv.callgraph             --------------------------
	.section	.nv.callgraph,"",@"SHT_CUDA_CALLGRAPH"
	.align	4
	.sectionentsize	8
	.align		4
        /*0000*/ 	.word	0x00000000
	.align		4
        /*0004*/ 	.word	0xffffffff
	.align		4
        /*0008*/ 	.word	0x00000000
	.align		4
        /*000c*/ 	.word	0xfffffffe
	.align		4
        /*0010*/ 	.word	0x00000000
	.align		4
        /*0014*/ 	.word	0xfffffffd
	.align		4
        /*0018*/ 	.word	0x00000000
	.align		4
        /*001c*/ 	.word	0xfffffffc


//--------------------- .text._Z7BFS_GPUPiPbS_S_S_i --------------------------
	.section	.text._Z7BFS_GPUPiPbS_S_S_i,"ax",@progbits
	.align	128
        .global         _Z7BFS_GPUPiPbS_S_S_i
        .type           _Z7BFS_GPUPiPbS_S_S_i,@function
        .size           _Z7BFS_GPUPiPbS_S_S_i,(.L_x_23 - _Z7BFS_GPUPiPbS_S_S_i)
        .other          _Z7BFS_GPUPiPbS_S_S_i,@"STO_CUDA_ENTRY STV_DEFAULT"
_Z7BFS_GPUPiPbS_S_S_i:
.text._Z7BFS_GPUPiPbS_S_S_i:
[----:B------:R-:W-:Y:S01]  /*0000*/  LDC R1, c[0x0][0x37c] ;  /* 0x0000df00ff017b82 */ /* 0x000fe20000000800 */
[----:B------:R-:W0:Y:S07]  /*0010*/  S2R R0, SR_TID.X ;  /* 0x0000000000007919 */ /* 0x000e2e0000002100 */
[----:B------:R-:W1:Y:S01]  /*0020*/  S2UR UR4, SR_CTAID.X ;  /* 0x00000000000479c3 */ /* 0x000e620000002500 */
[----:B------:R-:W1:Y:S01]  /*0030*/  LDCU UR5, c[0x0][0x360] ;  /* 0x00006c00ff0577ac */ /* 0x000e620008000800 */
[----:B------:R-:W-:Y:S01]  /*0040*/  BSSY.RECONVERGENT B0, `(.L_x_0) ;  /* 0x0000012000007945 */ /* 0x000fe20003800200 */
[----:B------:R-:W2:Y:S05]  /*0050*/  LDCU.64 UR6, c[0x0][0x358] ;  /* 0x00006b00ff0677ac */ /* 0x000eaa0008000a00 */
[----:B------:R-:W3:Y:S01]  /*0060*/  LDC.64 R8, c[0x0][0x398] ;  /* 0x0000e600ff087b82 */ /* 0x000ee20000000a00 */
[----:B-1----:R-:W-:Y:S01]  /*0070*/  UIMAD UR4, UR4, UR5, URZ ;  /* 0x00000005040472a4 */ /* 0x002fe2000f8e02ff */
[----:B0-----:R-:W-:-:S05]  /*0080*/  IMAD.MOV R2, RZ, RZ, -R0 ;  /* 0x000000ffff027224 */ /* 0x001fca00078e0a00 */
[----:B------:R-:W-:-:S13]  /*0090*/  ISETP.NE.AND P0, PT, R2, UR4, PT ;  /* 0x0000000402007c0c */ /* 0x000fda000bf05270 */
[----:B--2---:R-:W-:Y:S05]  /*00a0*/  @P0 BRA `(.L_x_1) ;  /* 0x00000000002c0947 */ /* 0x004fea0003800000 */
[----:B------:R-:W0:Y:S01]  /*00b0*/  LDC R11, c[0x0][0x3a8] ;  /* 0x0000ea00ff0b7b82 */ /* 0x000e220000000800 */
[----:B------:R-:W-:Y:S02]  /*00c0*/  IMAD.MOV.U32 R10, RZ, RZ, 0x1 ;  /* 0x00000001ff0a7424 */ /* 0x000fe400078e00ff */
[----:B------:R-:W-:-:S05]  /*00d0*/  IMAD.MOV.U32 R13, RZ, RZ, 0x1 ;  /* 0x00000001ff0d7424 */ /* 0x000fca00078e00ff */
[----:B------:R-:W0:Y:S08]  /*00e0*/  LDC.64 R6, c[0x0][0x388] ;  /* 0x0000e200ff067b82 */ /* 0x000e300000000a00 */
[----:B------:R-:W1:Y:S08]  /*00f0*/  LDC.64 R2, c[0x0][0x390] ;  /* 0x0000e400ff027b82 */ /* 0x000e700000000a00 */
[----:B------:R-:W2:Y:S01]  /*0100*/  LDC.64 R4, c[0x0][0x398] ;  /* 0x0000e600ff047b82 */ /* 0x000ea20000000a00 */
[----:B0-----:R-:W-:-:S04]  /*0110*/  IADD3 R6, P0, PT, R11, R6, RZ ;  /* 0x000000060b067210 */ /* 0x001fc80007f1e0ff */
[----:B------:R-:W-:-:S05]  /*0120*/  LEA.HI.X.SX32 R7, R11, R7, 0x1, P0 ;  /* 0x000000070b077211 */ /* 0x000fca00000f0eff */
[----:B------:R0:W-:Y:S04]  /*0130*/  STG.E.U8 desc[UR6][R6.64], R10 ;  /* 0x0000000a06007986 */ /* 0x0001e8000c101106 */
[----:B-1----:R0:W-:Y:S04]  /*0140*/  STG.E desc[UR6][R2.64], R11 ;  /* 0x0000000b02007986 */ /* 0x0021e8000c101906 */
[----:B--2---:R0:W-:Y:S02]  /*0150*/  STG.E desc[UR6][R4.64], R13 ;  /* 0x0000000d04007986 */ /* 0x0041e4000c101906 */
.L_x_1:
[----:B------:R-:W-:Y:S05]  /*0160*/  BSYNC.RECONVERGENT B0 ;  /* 0x0000000000007941 */ /* 0x000fea0003800200 */
.L_x_0:
[----:B------:R-:W-:Y:S06]  /*0170*/  BAR.SYNC.DEFER_BLOCKING 0x0 ;  /* 0x0000000000007b1d */ /* 0x000fec0000010000 */
[----:B------:R-:W1:Y:S01]  /*0180*/  LDCU.64 UR10, c[0x0][0x388] ;  /* 0x00007100ff0a77ac */ /* 0x000e620008000a00 */
[----:B---3--:R-:W2:Y:S01]  /*0190*/  LDG.E R8, desc[UR6][R8.64] ;  /* 0x0000000608087981 */ /* 0x008ea2000c1e1900 */
[----:B------:R-:W-:Y:S01]  /*01a0*/  BSSY B0, `(.L_x_2) ;  /* 0x00000ec000007945 */ /* 0x000fe20003800000 */
[----:B--2---:R-:W-:-:S13]  /*01b0*/  ISETP.GE.AND P0, PT, R8, 0x1, PT ;  /* 0x000000010800780c */ /* 0x004fda0003f06270 */
[----:B-1----:R-:W-:Y:S05]  /*01c0*/  @!P0 BRA `(.L_x_3) ;  /* 0x0000000c00a48947 */ /* 0x002fea0003800000 */
.L_x_21:
[----:B0-----:R-:W0:Y:S01]  /*01d0*/  S2R R5, SR_LANEID ;  /* 0x0000000000057919 */ /* 0x001e220000000000 */
[----:B------:R-:W-:Y:S05]  /*01e0*/  YIELD ;  /* 0x0000000000007946 */ /* 0x000fea0003800000 */
[----:B------:R-:W-:Y:S01]  /*01f0*/  VOTEU.ANY UR5, UPT, PT ;  /* 0x0000000000057886 */ /* 0x000fe200038e0100 */
[----:B-1----:R-:W1:Y:S01]  /*0200*/  LDC.64 R2, c[0x0][0x398] ;  /* 0x0000e600ff027b82 */ /* 0x002e620000000a00 */
[----:B------:R-:W0:Y:S01]  /*0210*/  FLO.U32 R4, UR5 ;  /* 0x0000000500047d00 */ /* 0x000e2200080e0000 */
[----:B------:R-:W-:-:S06]  /*0220*/  UPOPC UR8, UR5 ;  /* 0x00000005000872bf */ /* 0x000fcc0008000000 */
[----:B--2---:R-:W-:Y:S01]  /*0230*/  IMAD R7, RZ, RZ, -UR8 ;  /* 0x80000008ff077e24 */ /* 0x004fe2000f8e02ff */
[----:B------:R-:W2:Y:S01]  /*0240*/  S2R R6, SR_LTMASK ;  /* 0x0000000000067919 */ /* 0x000ea20000003900 */
[----:B------:R-:W3:Y:S01]  /*0250*/  LDC.64 R10, c[0x0][0x390] ;  /* 0x0000e400ff0a7b82 */ /* 0x000ee20000000a00 */
[----:B0-----:R-:W-:-:S13]  /*0260*/  ISETP.EQ.U32.AND P0, PT, R4, R5, PT ;  /* 0x000000050400720c */ /* 0x001fda0003f02070 */
[----:B-1----:R-:W4:Y:S01]  /*0270*/  @P0 ATOMG.E.ADD.STRONG.GPU PT, R3, desc[UR6][R2.64], R7 ;  /* 0x80000007020309a8 */ /* 0x002f2200081ef106 */
[----:B--2---:R-:W-:-:S06]  /*0280*/  LOP3.LUT R6, R6, UR5, RZ, 0xc0, !PT ;  /* 0x0000000506067c12 */ /* 0x004fcc000f8ec0ff */
[----:B------:R-:W0:Y:S01]  /*0290*/  POPC R6, R6 ;  /* 0x0000000600067309 */ /* 0x000e220000000000 */
[----:B----4-:R-:W0:Y:S02]  /*02a0*/  SHFL.IDX PT, R5, R3, R4, 0x1f ;  /* 0x00001f0403057589 */ /* 0x010e2400000e0000 */
[----:B0-----:R-:W-:-:S04]  /*02b0*/  IMAD.IADD R5, R5, 0x1, -R6 ;  /* 0x0000000105057824 */ /* 0x001fc800078e0a06 */
[----:B---3--:R-:W-:-:S06]  /*02c0*/  IMAD.WIDE R10, R5, 0x4, R10 ;  /* 0x00000004050a7825 */ /* 0x008fcc00078e020a */
[----:B------:R-:W2:Y:S02]  /*02d0*/  LDG.E R10, desc[UR6][R10.64+-0x4] ;  /* 0xfffffc060a0a7981 */ /* 0x000ea4000c1e1900 */
[----:B--2---:R-:W-:-:S13]  /*02e0*/  ISETP.NE.AND P0, PT, R10, -0x1, PT ;  /* 0xffffffff0a00780c */ /* 0x004fda0003f05270 */
[----:B------:R-:W-:Y:S05]  /*02f0*/  @!P0 BRA `(.L_x_3) ;  /* 0x0000000c00588947 */ /* 0x000fea0003800000 */
[----:B------:R-:W0:Y:S01]  /*0300*/  LDC.64 R2, c[0x0][0x390] ;  /* 0x0000e400ff027b82 */ /* 0x000e220000000a00 */
[----:B------:R-:W-:-:S07]  /*0310*/  IMAD.MOV.U32 R11, RZ, RZ, RZ ;  /* 0x000000ffff0b7224 */ /* 0x000fce00078e00ff */
[----:B------:R-:W1:Y:S02]  /*0320*/  LDC.64 R4, c[0x0][0x380] ;  /* 0x0000e000ff047b82 */ /* 0x000e640000000a00 */
.L_x_20:
[----:B--2---:R-:W-:-:S04]  /*0330*/  IMAD R7, R10, 0x7530, R11 ;  /* 0x000075300a077824 */ /* 0x004fc800078e020b */
[----:B-1----:R-:W-:-:S05]  /*0340*/  IMAD.WIDE R6, R7, 0x4, R4 ;  /* 0x0000000407067825 */ /* 0x002fca00078e0204 */
[----:B------:R-:W2:Y:S01]  /*0350*/  LDG.E R9, desc[UR6][R6.64] ;  /* 0x0000000606097981 */ /* 0x000ea2000c1e1900 */
[----:B------:R-:W-:Y:S01]  /*0360*/  IADD3 R8, P1, PT, R11, UR10, RZ ;  /* 0x0000000a0b087c10 */ /* 0x000fe2000ff3e0ff */
[----:B------:R-:W-:Y:S05]  /*0370*/  YIELD ;  /* 0x0000000000007946 */ /* 0x000fea0003800000 */
[----:B------:R-:W-:Y:S01]  /*0380*/  BSSY.RECONVERGENT B1, `(.L_x_4) ;  /* 0x0000017000017945 */ /* 0x000fe20003800200 */
[----:B--2---:R-:W-:Y:S01]  /*0390*/  ISETP.NE.AND P0, PT, R9, RZ, PT ;  /* 0x000000ff0900720c */ /* 0x004fe20003f05270 */
[----:B------:R-:W-:-:S12]  /*03a0*/  IMAD.X R9, RZ, RZ, UR11, P1 ;  /* 0x0000000bff097e24 */ /* 0x000fd800088e06ff */
[----:B------:R-:W-:Y:S05]  /*03b0*/  @!P0 BRA `(.L_x_5) ;  /* 0x00000000004c8947 */ /* 0x000fea0003800000 */
[----:B------:R-:W2:Y:S02]  /*03c0*/  LDG.E.U8 R12, desc[UR6][R8.64] ;  /* 0x00000006080c7981 */ /* 0x000ea4000c1e1100 */
[----:B--2---:R-:W-:-:S13]  /*03d0*/  ISETP.NE.AND P0, PT, R12, RZ, PT ;  /* 0x000000ff0c00720c */ /* 0x004fda0003f05270 */
[----:B------:R-:W-:Y:S05]  /*03e0*/  @P0 BRA `(.L_x_5) ;  /* 0x0000000000400947 */ /* 0x000fea0003800000 */
[----:B------:R-:W1:Y:S01]  /*03f0*/  S2R R13, SR_LANEID ;  /* 0x00000000000d7919 */ /* 0x000e620000000000 */
[----:B------:R-:W-:Y:S01]  /*0400*/  VOTEU.ANY UR5, UPT, PT ;  /* 0x0000000000057886 */ /* 0x000fe200038e0100 */
[----:B------:R-:W2:Y:S01]  /*0410*/  LDC.64 R14, c[0x0][0x398] ;  /* 0x0000e600ff0e7b82 */ /* 0x000ea20000000a00 */
[----:B------:R-:W1:Y:S01]  /*0420*/  FLO.U32 R16, UR5 ;  /* 0x0000000500107d00 */ /* 0x000e6200080e0000 */
[----:B------:R-:W-:-:S05]  /*0430*/  IMAD.MOV.U32 R19, RZ, RZ, 0x1 ;  /* 0x00000001ff137424 */ /* 0x000fca00078e00ff */
[----:B------:R-:W-:Y:S02]  /*0440*/  STG.E.U8 desc[UR6][R8.64], R19 ;  /* 0x0000001308007986 */ /* 0x000fe4000c101106 */
[----:B------:R-:W2:Y:S01]  /*0450*/  POPC R17, UR5 ;  /* 0x0000000500117d09 */ /* 0x000ea20008000000 */
[----:B-1----:R-:W-:-:S13]  /*0460*/  ISETP.EQ.U32.AND P0, PT, R16, R13, PT ;  /* 0x0000000d1000720c */ /* 0x002fda0003f02070 */
[----:B--2---:R-:W2:Y:S01]  /*0470*/  @P0 ATOMG.E.ADD.STRONG.GPU PT, R15, desc[UR6][R14.64], R17 ;  /* 0x800000110e0f09a8 */ /* 0x004ea200081ef106 */
[----:B------:R-:W1:Y:S02]  /*0480*/  S2R R18, SR_LTMASK ;  /* 0x0000000000127919 */ /* 0x000e640000003900 */
[----:B-1----:R-:W-:-:S06]  /*0490*/  LOP3.LUT R18, R18, UR5, RZ, 0xc0, !PT ;  /* 0x0000000512127c12 */ /* 0x002fcc000f8ec0ff */
[----:B------:R-:W1:Y:S01]  /*04a0*/  POPC R18, R18 ;  /* 0x0000001200127309 */ /* 0x000e620000000000 */
[----:B--2---:R-:W1:Y:S02]  /*04b0*/  SHFL.IDX PT, R13, R15, R16, 0x1f ;  /* 0x00001f100f0d7589 */ /* 0x004e6400000e0000 */
[----:B-1----:R-:W-:-:S04]  /*04c0*/  IMAD.IADD R13, R13, 0x1, R18 ;  /* 0x000000010d0d7824 */ /* 0x002fc800078e0212 */
[----:B0-----:R-:W-:-:S05]  /*04d0*/  IMAD.WIDE R12, R13, 0x4, R2 ;  /* 0x000000040d0c7825 */ /* 0x001fca00078e0202 */
[----:B------:R1:W-:Y:S02]  /*04e0*/  STG.E desc[UR6][R12.64], R11 ;  /* 0x0000000b0c007986 */ /* 0x0003e4000c101906 */
.L_x_5:
[----:B------:R-:W-:Y:S05]  /*04f0*/  BSYNC.RECONVERGENT B1 ;  /* 0x0000000000017941 */ /* 0x000fea0003800200 */
.L_x_4:
[----:B-1----:R-:W2:Y:S01]  /*0500*/  LDG.E R12, desc[UR6][R6.64+0x4] ;  /* 0x00000406060c7981 */ /* 0x002ea2000c1e1900 */
[----:B------:R-:W-:Y:S01]  /*0510*/  BSSY.RECONVERGENT B1, `(.L_x_6) ;  /* 0x0000017000017945 */ /* 0x000fe20003800200 */
[----:B--2---:R-:W-:-:S13]  /*0520*/  ISETP.NE.AND P0, PT, R12, RZ, PT ;  /* 0x000000ff0c00720c */ /* 0x004fda0003f05270 */
        /* <DEDUP_REMOVED lines=13> */
[----:B------:R-:W-:Y:S01]  /*0600*/  VIADD R17, R11, 0x1 ;  /* 0x000000010b117836 */ /* 0x000fe20000000000 */
[----:B------:R-:W1:Y:S02]  /*0610*/  S2R R18, SR_LTMASK ;  /* 0x0000000000127919 */ /* 0x000e640000003900 */
[----:B-1----:R-:W-:-:S06]  /*0620*/  LOP3.LUT R18, R18, UR5, RZ, 0xc0, !PT ;  /* 0x0000000512127c12 */ /* 0x002fcc000f8ec0ff */
[----:B------:R-:W1:Y:S01]  /*0630*/  POPC R18, R18 ;  /* 0x0000001200127309 */ /* 0x000e620000000000 */
[----:B--2---:R-:W1:Y:S02]  /*0640*/  SHFL.IDX PT, R13, R15, R16, 0x1f ;  /* 0x00001f100f0d7589 */ /* 0x004e6400000e0000 */
[----:B-1----:R-:W-:-:S04]  /*0650*/  IMAD.IADD R13, R13, 0x1, R18 ;  /* 0x000000010d0d7824 */ /* 0x002fc800078e0212 */
[----:B0-----:R-:W-:-:S05]  /*0660*/  IMAD.WIDE R12, R13, 0x4, R2 ;  /* 0x000000040d0c7825 */ /* 0x001fca00078e0202 */
[----:B------:R1:W-:Y:S02]  /*0670*/  STG.E desc[UR6][R12.64], R17 ;  /* 0x000000110c007986 */ /* 0x0003e4000c101906 */
.L_x_7:
[----:B------:R-:W-:Y:S05]  /*0680*/  BSYNC.RECONVERGENT B1 ;  /* 0x0000000000017941 */ /* 0x000fea0003800200 */
.L_x_6:
        /* <DEDUP_REMOVED lines=24> */
.L_x_9:
[----:B------:R-:W-:Y:S05]  /*0810*/  BSYNC.RECONVERGENT B1 ;  /* 0x0000000000017941 */ /* 0x000fea0003800200 */
.L_x_8:
        /* <DEDUP_REMOVED lines=21> */
[----:B-1----:R-:W-:-:S05]  /*0970*/  IADD3 R13, PT, PT, R13, R18, RZ ;  /* 0x000000120d0d7210 */ /* 0x002fca0007ffe0ff */
[----:B0-----:R-:W-:-:S05]  /*0980*/  IMAD.WIDE R12, R13, 0x4, R2 ;  /* 0x000000040d0c7825 */ /* 0x001fca00078e0202 */
[----:B------:R1:W-:Y:S02]  /*0990*/  STG.E desc[UR6][R12.64], R17 ;  /* 0x000000110c007986 */ /* 0x0003e4000c101906 */
.L_x_11:
[----:B------:R-:W-:Y:S05]  /*09a0*/  BSYNC.RECONVERGENT B1 ;  /* 0x0000000000017941 */ /* 0x000fea0003800200 */
.L_x_10:
        /* <DEDUP_REMOVED lines=24> */
.L_x_13:
[----:B------:R-:W-:Y:S05]  /*0b30*/  BSYNC.RECONVERGENT B1 ;  /* 0x0000000000017941 */ /* 0x000fea0003800200 */
.L_x_12:
        /* <DEDUP_REMOVED lines=24> */
.L_x_15:
[----:B------:R-:W-:Y:S05]  /*0cc0*/  BSYNC.RECONVERGENT B1 ;  /* 0x0000000000017941 */ /* 0x000fea0003800200 */
.L_x_14:
        /* <DEDUP_REMOVED lines=24> */
.L_x_17:
[----:B------:R-:W-:Y:S05]  /*0e50*/  BSYNC.RECONVERGENT B1 ;  /* 0x0000000000017941 */ /* 0x000fea0003800200 */
.L_x_16:
[----:B------:R-:W2:Y:S01]  /*0e60*/  LDG.E R6, desc[UR6][R6.64+0x1c] ;  /* 0x00001c0606067981 */ /* 0x000ea2000c1e1900 */
[----:B------:R-:W-:Y:S01]  /*0e70*/  BSSY.RECONVERGENT B1, `(.L_x_18) ;  /* 0x0000017000017945 */ /* 0x000fe20003800200 */
[----:B--2---:R-:W-:-:S13]  /*0e80*/  ISETP.NE.AND P0, PT, R6, RZ, PT ;  /* 0x000000ff0600720c */ /* 0x004fda0003f05270 */
[----:B------:R-:W-:Y:S05]  /*0e90*/  @!P0 BRA `(.L_x_19) ;  /* 0x0000000000508947 */ /* 0x000fea0003800000 */
[----:B------:R-:W2:Y:S02]  /*0ea0*/  LDG.E.U8 R6, desc[UR6][R8.64+0x7] ;  /* 0x0000070608067981 */ /* 0x000ea4000c1e1100 */
[----:B--2---:R-:W-:-:S13]  /*0eb0*/  ISETP.NE.AND P0, PT, R6, RZ, PT ;  /* 0x000000ff0600720c */ /* 0x004fda0003f05270 */
[----:B------:R-:W-:Y:S05]  /*0ec0*/  @P0 BRA `(.L_x_19) ;  /* 0x0000000000440947 */ /* 0x000fea0003800000 */
[----:B------:R-:W2:Y:S01]  /*0ed0*/  S2R R7, SR_LANEID ;  /* 0x0000000000077919 */ /* 0x000ea20000000000 */
[----:B------:R-:W-:Y:S01]  /*0ee0*/  VOTEU.ANY UR5, UPT, PT ;  /* 0x0000000000057886 */ /* 0x000fe200038e0100 */
[----:B-1----:R-:W1:Y:S01]  /*0ef0*/  LDC.64 R12, c[0x0][0x398] ;  /* 0x0000e600ff0c7b82 */ /* 0x002e620000000a00 */
[----:B------:R-:W2:Y:S01]  /*0f00*/  FLO.U32 R14, UR5 ;  /* 0x00000005000e7d00 */ /* 0x000ea200080e0000 */
[----:B------:R-:W-:-:S05]  /*0f10*/  IMAD.MOV.U32 R18, RZ, RZ, 0x1 ;  /* 0x00000001ff127424 */ /* 0x000fca00078e00ff */
[----:B------:R-:W-:Y:S02]  /*0f20*/  STG.E.U8 desc[UR6][R8.64+0x7], R18 ;  /* 0x0000071208007986 */ /* 0x000fe4000c101106 */
[----:B------:R-:W1:Y:S01]  /*0f30*/  POPC R17, UR5 ;  /* 0x0000000500117d09 */ /* 0x000e620008000000 */
[----:B--2---:R-:W-:-:S13]  /*0f40*/  ISETP.EQ.U32.AND P0, PT, R14, R7, PT ;  /* 0x000000070e00720c */ /* 0x004fda0003f02070 */
[----:B-1----:R-:W2:Y:S01]  /*0f50*/  @P0 ATOMG.E.ADD.STRONG.GPU PT, R13, desc[UR6][R12.64], R17 ;  /* 0x800000110c0d09a8 */ /* 0x002ea200081ef106 */
        /* <DEDUP_REMOVED lines=8> */
.L_x_19:
[----:B------:R-:W-:Y:S05]  /*0fe0*/  BSYNC.RECONVERGENT B1 ;  /* 0x0000000000017941 */ /* 0x000fea0003800200 */
.L_x_18:
[----:B------:R-:W-:-:S05]  /*0ff0*/  VIADD R11, R11, 0x8 ;  /* 0x000000080b0b7836 */ /* 0x000fca0000000000 */
[----:B------:R-:W-:-:S13]  /*1000*/  ISETP.NE.AND P0, PT, R11, 0x7530, PT ;  /* 0x000075300b00780c */ /* 0x000fda0003f05270 */
[----:B------:R-:W-:Y:S05]  /*1010*/  @P0 BRA `(.L_x_20) ;  /* 0xfffffff000c40947 */ /* 0x000fea000383ffff */
[----:B0-----:R-:W0:Y:S02]  /*1020*/  LDC.64 R2, c[0x0][0x398] ;  /* 0x0000e600ff027b82 */ /* 0x001e240000000a00 */
[----:B0-----:R-:W3:Y:S02]  /*1030*/  LDG.E R2, desc[UR6][R2.64] ;  /* 0x0000000602027981 */ /* 0x001ee4000c1e1900 */
[----:B---3--:R-:W-:-:S13]  /*1040*/  ISETP.GE.AND P0, PT, R2, 0x1, PT ;  /* 0x000000010200780c */ /* 0x008fda0003f06270 */
[----:B------:R-:W-:Y:S05]  /*1050*/  @P0 BRA `(.L_x_21) ;  /* 0xfffffff0005c0947 */ /* 0x000fea000383ffff */
.L_x_3:
[----:B------:R-:W-:Y:S05]  /*1060*/  BSYNC B0 ;  /* 0x0000000000007941 */ /* 0x000fea0003800000 */
.L_x_2:
[----:B------:R-:W-:-:S05]  /*1070*/  IMAD.MOV R0, RZ, RZ, -R0 ;  /* 0x000000ffff007224 */ /* 0x000fca00078e0a00 */
[----:B------:R-:W-:-:S13]  /*1080*/  ISETP.NE.AND P0, PT, R0, UR4, PT ;  /* 0x0000000400007c0c */ /* 0x000fda000bf05270 */
[----:B------:R-:W-:Y:S05]  /*1090*/  @P0 EXIT ;  /* 0x000000000000094d */ /* 0x000fea0003800000 */
[----:B0-----:R-:W0:Y:S01]  /*10a0*/  LDC.64 R2, c[0x0][0x3a0] ;  /* 0x0000e800ff027b82 */ /* 0x001e220000000a00 */
[----:B------:R-:W-:-:S05]  /*10b0*/  IMAD.MOV.U32 R5, RZ, RZ, 0x1 ;  /* 0x00000001ff057424 */ /* 0x000fca00078e00ff */
[----:B0-----:R-:W-:Y:S01]  /*10c0*/  STG.E desc[UR6][R2.64], R5 ;  /* 0x0000000502007986 */ /* 0x001fe2000c101906 */
[----:B------:R-:W-:Y:S05]  /*10d0*/  EXIT ;  /* 0x000000000000794d */ /* 0x000fea0003800000 */
.L_x_22:
[----:B------:R-:W-:-:S00]  /*10e0*/  BRA `(.L_x_22) ;  /* 0xfffffffc00fc7947 */ /* 0x000fc0000383ffff */
[----:B------:R-:W-:-:S00]  /*10f0*/  NOP ;  /* 0x0000000000007918 */ /* 0x000fc00000000000 */
        /* <DEDUP_REMOVED lines=8> */
.L_x_23:


//--------------------- .nv.shared.reserved.0     --------------------------
	.section	.nv.shared.reserved.0,"aw",@nobits
	.weak		__nv_reservedSMEM_offset_0_alias
	.size		__nv_reservedSMEM_offset_0_alias, 0, 64
	.other		__nv_reservedSMEM_offset_0_alias,@"STO_CUDA_RESERVED_SHARED STV_DEFAULT"
__nv_reservedSMEM_offset_0_alias:
	.zero		0
	.zero		64


//--------------------- .nv.constant0._Z7BFS_GPUPiPbS_S_S_i --------------------------
	.section	.nv.constant0._Z7BFS_GPUPiPbS_S_S_i,"a",@progbits
	.sectionflags	@""
	.align	4
.nv.constant0._Z7BFS_GPUPiPbS_S_S_i:
	.zero		940


//--------------------- SYMBOLS --------------------------

	.type		.nv.reservedSmem.offset0,@object
	.size		.nv.reservedSmem.offset0,0x4
